//
// Generated by NVIDIA NVVM Compiler
//
// Compiler Build ID: CL-36424714
// Cuda compilation tools, release 13.0, V13.0.88
// Based on NVVM 20.0.0
//

.version 9.0
.target sm_100
.address_size 64

	// .globl	_Z16userMemsetKernelPddj

.visible .entry _Z16userMemsetKernelPddj(
	.param .u64 .ptr .align 1 _Z16userMemsetKernelPddj_param_0,
	.param .f64 _Z16userMemsetKernelPddj_param_1,
	.param .u32 _Z16userMemsetKernelPddj_param_2
)
{
	.reg .pred 	%p<2>;
	.reg .b32 	%r<6>;
	.reg .b64 	%rd<5>;
	.reg .b64 	%fd<2>;

	ld.param.u64 	%rd1, [_Z16userMemsetKernelPddj_param_0];
	ld.param.f64 	%fd1, [_Z16userMemsetKernelPddj_param_1];
	ld.param.u32 	%r2, [_Z16userMemsetKernelPddj_param_2];
	mov.u32 	%r3, %ctaid.x;
	mov.u32 	%r4, %ntid.x;
	mov.u32 	%r5, %tid.x;
	mad.lo.s32 	%r1, %r3, %r4, %r5;
	setp.ge.u32 	%p1, %r1, %r2;
	@%p1 bra 	$L__BB0_2;
	cvta.to.global.u64 	%rd2, %rd1;
	mul.wide.u32 	%rd3, %r1, 8;
	add.s64 	%rd4, %rd2, %rd3;
	st.global.f64 	[%rd4], %fd1;
$L__BB0_2:
	ret;

}


// ===== COMPILED SASS (sm_100) =====

	.target	sm_100

	.elftype	@"ET_EXEC"


//--------------------- .note.nv.tkinfo           --------------------------
	.section	.note.nv.tkinfo,"",@"SHT_NOTE"
	.sectionflags	@"SHF_NOTE_NV_TKINFO"
	.tkinfo
        /*0018*/ 	.word	0x00000002
        /*0030*/ 	.string	""
        /*0030*/ 	.string	"ptxas"
        /*0030*/ 	.string	"Cuda compilation tools, release 13.0, V13.0.88"
        /*0030*/ 	.string	"Build cuda_13.0.r13.0/compiler.36424714_0"
        /*0030*/ 	.string	"-arch sm_100 -m 64 "



//--------------------- .note.nv.cuinfo           --------------------------
	.section	.note.nv.cuinfo,"",@"SHT_NOTE"
	.sectionflags	@"SHF_NOTE_NV_CUINFO"
        /*0018*/ 	.short	0x0002
        /*001a*/ 	.short	0x0064
        /*001c*/ 	.short	0x0082
	.zero		2


//--------------------- .nv.info                  --------------------------
	.section	.nv.info,"",@"SHT_CUDA_INFO"
	.align	4


	//----- nvinfo : EIATTR_REGCOUNT
	.align		4
        /*0000*/ 	.byte	0x04, 0x2f
        /*0002*/ 	.short	(.L_1 - .L_0)
	.align		4
.L_0:
        /*0004*/ 	.word	index@(_Z16userMemsetKernelPddj)
        /*0008*/ 	.word	0x0000000a


	//----- nvinfo : EIATTR_FRAME_SIZE
	.align		4
.L_1:
        /*000c*/ 	.byte	0x04, 0x11
        /*000e*/ 	.short	(.L_3 - .L_2)
	.align		4
.L_2:
        /*0010*/ 	.word	index@(_Z16userMemsetKernelPddj)
        /*0014*/ 	.word	0x00000000


	//----- nvinfo : EIATTR_MIN_STACK_SIZE
	.align		4
.L_3:
        /*0018*/ 	.byte	0x04, 0x12
        /*001a*/ 	.short	(.L_5 - .L_4)
	.align		4
.L_4:
        /*001c*/ 	.word	index@(_Z16userMemsetKernelPddj)
        /*0020*/ 	.word	0x00000000
.L_5:


//--------------------- .nv.compat                --------------------------
	.section	.nv.compat,"",@"SHT_CUDA_COMPAT_INFO"
	.align	4
        /*0000*/ 	.byte	0x02, 0x09, 0x00, 0x00, 0x02, 0x02, 0x01, 0x00, 0x02, 0x05, 0x05, 0x00, 0x03, 0x07, 0x01, 0x01
        /*0010*/ 	.byte	0x02, 0x03, 0x00, 0x00, 0x02, 0x06, 0x01, 0x00, 0x04, 0x0b, 0x08, 0x00, 0x09, 0x00, 0x00, 0x00
        /*0020*/ 	.byte	0x00, 0x00, 0x00, 0x00


//--------------------- .nv.info._Z16userMemsetKernelPddj --------------------------
	.section	.nv.info._Z16userMemsetKernelPddj,"",@"SHT_CUDA_INFO"
	.sectionflags	@""
	.align	4


	//----- nvinfo : EIATTR_CUDA_API_VERSION
	.align		4
        /*0000*/ 	.byte	0x04, 0x37
        /*0002*/ 	.short	(.L_7 - .L_6)
.L_6:
        /*0004*/ 	.word	0x00000082


	//----- nvinfo : EIATTR_KPARAM_INFO
	.align		4
.L_7:
        /*0008*/ 	.byte	0x04, 0x17
        /*000a*/ 	.short	(.L_9 - .L_8)
.L_8:
        /*000c*/ 	.word	0x00000000
        /*0010*/ 	.short	0x0002
        /*0012*/ 	.short	0x0010
        /*0014*/ 	.byte	0x00, 0xf0, 0x11, 0x00


	//----- nvinfo : EIATTR_KPARAM_INFO
	.align		4
.L_9:
        /*0018*/ 	.byte	0x04, 0x17
        /*001a*/ 	.short	(.L_11 - .L_10)
.L_10:
        /*001c*/ 	.word	0x00000000
        /*0020*/ 	.short	0x0001
        /*0022*/ 	.short	0x0008
        /*0024*/ 	.byte	0x00, 0xf0, 0x21, 0x00


	//----- nvinfo : EIATTR_KPARAM_INFO
	.align		4
.L_11:
        /*0028*/ 	.byte	0x04, 0x17
        /*002a*/ 	.short	(.L_13 - .L_12)
.L_12:
        /*002c*/ 	.word	0x00000000
        /*0030*/ 	.short	0x0000
        /*0032*/ 	.short	0x0000
        /*0034*/ 	.byte	0x00, 0xf5, 0x21, 0x00


	//----- nvinfo : EIATTR_SPARSE_MMA_MASK
	.align		4
.L_13:
        /*0038*/ 	.byte	0x03, 0x50
        /*003a*/ 	.short	0x0000


	//----- nvinfo : EIATTR_MAXREG_COUNT
	.align		4
        /*003c*/ 	.byte	0x03, 0x1b
        /*003e*/ 	.short	0x00ff


	//----- nvinfo : EIATTR_MERCURY_ISA_VERSION
	.align		4
        /*0040*/ 	.byte	0x03, 0x5f
        /*0042*/ 	.short	0x0101


	//----- nvinfo : EIATTR_VRC_CTA_INIT_COUNT
	.align		4
        /*0044*/ 	.byte	0x02, 0x4a
	.zero		1
	.zero		1


	//----- nvinfo : EIATTR_EXIT_INSTR_OFFSETS
	.align		4
        /*0048*/ 	.byte	0x04, 0x1c
        /*004a*/ 	.short	(.L_15 - .L_14)


	//   ....[0]....
.L_14:
        /*004c*/ 	.word	0x00000070


	//   ....[1]....
        /*0050*/ 	.word	0x000000d0


	//----- nvinfo : EIATTR_CBANK_PARAM_SIZE
	.align		4
.L_15:
        /*0054*/ 	.byte	0x03, 0x19
        /*0056*/ 	.short	0x0014


	//----- nvinfo : EIATTR_PARAM_CBANK
	.align		4
        /*0058*/ 	.byte	0x04, 0x0a
        /*005a*/ 	.short	(.L_17 - .L_16)
	.align		4
.L_16:
        /*005c*/ 	.word	index@(.nv.constant0._Z16userMemsetKernelPddj)
        /*0060*/ 	.short	0x0380
        /*0062*/ 	.short	0x0014


	//----- nvinfo : EIATTR_SW_WAR
	.align		4
.L_17:
        /*0064*/ 	.byte	0x04, 0x36
        /*0066*/ 	.short	(.L_19 - .L_18)
.L_18:
        /*0068*/ 	.word	0x00000008
.L_19:


//--------------------- .nv.callgraph             --------------------------
	.section	.nv.callgraph,"",@"SHT_CUDA_CALLGRAPH"
	.align	4
	.sectionentsize	8
	.align		4
        /*0000*/ 	.word	0x00000000
	.align		4
        /*0004*/ 	.word	0xffffffff
	.align		4
        /*0008*/ 	.word	0x00000000
	.align		4
        /*000c*/ 	.word	0xfffffffe
	.align		4
        /*0010*/ 	.word	0x00000000
	.align		4
        /*0014*/ 	.word	0xfffffffd
	.align		4
        /*0018*/ 	.word	0x00000000
	.align		4
        /*001c*/ 	.word	0xfffffffc


//--------------------- .text._Z16userMemsetKernelPddj --------------------------
	.section	.text._Z16userMemsetKernelPddj,"ax",@progbits
	.align	128
        .global         _Z16userMemsetKernelPddj
        .type           _Z16userMemsetKernelPddj,@function
        .size           _Z16userMemsetKernelPddj,(.L_x_1 - _Z16userMemsetKernelPddj)
        .other          _Z16userMemsetKernelPddj,@"STO_CUDA_ENTRY STV_DEFAULT"
_Z16userMemsetKernelPddj:
.text._Z16userMemsetKernelPddj:
[----:B------:R-:W-:Y:S01]  /*0000*/  LDC R1, c[0x0][0x37c] ;  /* 0x0000df00ff017b82 */ /* 0x000fe20000000800 */
[----:B------:R-:W0:Y:S07]  /*0010*/  S2R R0, SR_TID.X ;  /* 0x0000000000007919 */ /* 0x000e2e0000002100 */
[----:B------:R-:W0:Y:S01]  /*0020*/  S2UR UR4, SR_CTAID.X ;  /* 0x00000000000479c3 */ /* 0x000e220000002500 */
[----:B------:R-:W1:Y:S07]  /*0030*/  LDCU UR5, c[0x0][0x390] ;  /* 0x00007200ff0577ac */ /* 0x000e6e0008000800 */
[----:B------:R-:W0:Y:S02]  /*0040*/  LDC R7, c[0x0][0x360] ;  /* 0x0000d800ff077b82 */ /* 0x000e240000000800 */
[----:B0-----:R-:W-:-:S05]  /*0050*/  IMAD R7, R7, UR4, R0 ;  /* 0x0000000407077c24 */ /* 0x001fca000f8e0200 */
[----:B-1----:R-:W-:-:S13]  /*0060*/  ISETP.GE.U32.AND P0, PT, R7, UR5, PT ;  /* 0x0000000507007c0c */ /* 0x002fda000bf06070 */
[----:B------:R-:W-:Y:S05]  /*0070*/  @P0 EXIT ;  /* 0x000000000000094d */ /* 0x000fea0003800000 */
[----:B------:R-:W0:Y:S01]  /*0080*/  LDC.64 R2, c[0x0][0x380] ;  /* 0x0000e000ff027b82 */ /* 0x000e220000000a00 */
[----:B------:R-:W1:Y:S07]  /*0090*/  LDCU.64 UR4, c[0x0][0x358] ;  /* 0x00006b00ff0477ac */ /* 0x000e6e0008000a00 */
[----:B------:R-:W1:Y:S01]  /*00a0*/  LDC.64 R4, c[0x0][0x388] ;  /* 0x0000e200ff047b82 */ /* 0x000e620000000a00 */
[----:B0-----:R-:W-:-:S05]  /*00b0*/  IMAD.WIDE.U32 R2, R7, 0x8, R2 ;  /* 0x0000000807027825 */ /* 0x001fca00078e0002 */
[----:B-1----:R-:W-:Y:S01]  /*00c0*/  STG.E.64 desc[UR4][R2.64], R4 ;  /* 0x0000000402007986 */ /* 0x002fe2000c101b04 */
[----:B------:R-:W-:Y:S05]  /*00d0*/  EXIT ;  /* 0x000000000000794d */ /* 0x000fea0003800000 */
.L_x_0:
[----:B------:R-:W-:-:S00]  /*00e0*/  BRA `(.L_x_0) ;  /* 0xfffffffc00fc7947 */ /* 0x000fc0000383ffff */
[----:B------:R-:W-:-:S00]  /*00f0*/  NOP ;  /* 0x0000000000007918 */ /* 0x000fc00000000000 */
        /* <DEDUP_REMOVED lines=8> */
.L_x_1:


//--------------------- .nv.shared.reserved.0     --------------------------
	.section	.nv.shared.reserved.0,"aw",@nobits
	.weak		__nv_reservedSMEM_offset_0_alias
	.size		__nv_reservedSMEM_offset_0_alias, 0, 64
	.other		__nv_reservedSMEM_offset_0_alias,@"STO_CUDA_RESERVED_SHARED STV_DEFAULT"
__nv_reservedSMEM_offset_0_alias:
	.zero		0
	.zero		64


//--------------------- .nv.constant0._Z16userMemsetKernelPddj --------------------------
	.section	.nv.constant0._Z16userMemsetKernelPddj,"a",@progbits
	.sectionflags	@""
	.align	4
.nv.constant0._Z16userMemsetKernelPddj:
	.zero		916


//--------------------- SYMBOLS --------------------------

	.type		.nv.reservedSmem.offset0,@object
	.size		.nv.reservedSmem.offset0,0x4
